//
// Generated by NVIDIA NVVM Compiler
//
// Compiler Build ID: CL-36424714
// Cuda compilation tools, release 13.0, V13.0.88
// Based on NVVM 20.0.0
//

.version 9.0
.target sm_100
.address_size 64

	// .globl	_Z10sharedTilePfPKf
// _ZZ10sharedTilePfPKfE4tile has been demoted

.visible .entry _Z10sharedTilePfPKf(
	.param .u64 .ptr .align 1 _Z10sharedTilePfPKf_param_0,
	.param .u64 .ptr .align 1 _Z10sharedTilePfPKf_param_1
)
{
	.reg .pred 	%p<2>;
	.reg .b32 	%r<5>;
	.reg .b32 	%f<5>;
	.reg .b64 	%rd<8>;
	// demoted variable
	.shared .align 4 .b8 _ZZ10sharedTilePfPKfE4tile[32];
	ld.param.u64 	%rd1, [_Z10sharedTilePfPKf_param_0];
	ld.param.u64 	%rd2, [_Z10sharedTilePfPKf_param_1];
	mov.u32 	%r1, %tid.x;
	setp.gt.u32 	%p1, %r1, 7;
	@%p1 bra 	$L__BB0_2;
	cvta.to.global.u64 	%rd3, %rd2;
	cvta.to.global.u64 	%rd4, %rd1;
	mul.wide.u32 	%rd5, %r1, 4;
	add.s64 	%rd6, %rd3, %rd5;
	ld.global.f32 	%f1, [%rd6];
	shl.b32 	%r2, %r1, 2;
	mov.u32 	%r3, _ZZ10sharedTilePfPKfE4tile;
	add.s32 	%r4, %r3, %r2;
	st.shared.f32 	[%r4], %f1;
	bar.sync 	0;
	ld.shared.f32 	%f2, [%r4];
	mul.f32 	%f3, %f2, %f2;
	st.shared.f32 	[%r4], %f3;
	bar.sync 	0;
	ld.shared.f32 	%f4, [%r4];
	add.s64 	%rd7, %rd4, %rd5;
	st.global.f32 	[%rd7], %f4;
$L__BB0_2:
	ret;

}


// ===== COMPILED SASS (sm_100) =====

	.target	sm_100

	.elftype	@"ET_EXEC"


//--------------------- .note.nv.tkinfo           --------------------------
	.section	.note.nv.tkinfo,"",@"SHT_NOTE"
	.sectionflags	@"SHF_NOTE_NV_TKINFO"
	.tkinfo
        /*0018*/ 	.word	0x00000002
        /*0030*/ 	.string	""
        /*0030*/ 	.string	"ptxas"
        /*0030*/ 	.string	"Cuda compilation tools, release 13.0, V13.0.88"
        /*0030*/ 	.string	"Build cuda_13.0.r13.0/compiler.36424714_0"
        /*0030*/ 	.string	"-arch sm_100 -m 64 "



//--------------------- .note.nv.cuinfo           --------------------------
	.section	.note.nv.cuinfo,"",@"SHT_NOTE"
	.sectionflags	@"SHF_NOTE_NV_CUINFO"
        /*0018*/ 	.short	0x0002
        /*001a*/ 	.short	0x0064
        /*001c*/ 	.short	0x0082
	.zero		2


//--------------------- .nv.info                  --------------------------
	.section	.nv.info,"",@"SHT_CUDA_INFO"
	.align	4


	//----- nvinfo : EIATTR_REGCOUNT
	.align		4
        /*0000*/ 	.byte	0x04, 0x2f
        /*0002*/ 	.short	(.L_1 - .L_0)
	.align		4
.L_0:
        /*0004*/ 	.word	index@(_Z10sharedTilePfPKf)
        /*0008*/ 	.word	0x0000000c


	//----- nvinfo : EIATTR_FRAME_SIZE
	.align		4
.L_1:
        /*000c*/ 	.byte	0x04, 0x11
        /*000e*/ 	.short	(.L_3 - .L_2)
	.align		4
.L_2:
        /*0010*/ 	.word	index@(_Z10sharedTilePfPKf)
        /*0014*/ 	.word	0x00000000


	//----- nvinfo : EIATTR_MIN_STACK_SIZE
	.align		4
.L_3:
        /*0018*/ 	.byte	0x04, 0x12
        /*001a*/ 	.short	(.L_5 - .L_4)
	.align		4
.L_4:
        /*001c*/ 	.word	index@(_Z10sharedTilePfPKf)
        /*0020*/ 	.word	0x00000000
.L_5:


//--------------------- .nv.compat                --------------------------
	.section	.nv.compat,"",@"SHT_CUDA_COMPAT_INFO"
	.align	4
        /*0000*/ 	.byte	0x02, 0x09, 0x00, 0x00, 0x02, 0x02, 0x01, 0x00, 0x02, 0x05, 0x05, 0x00, 0x03, 0x07, 0x01, 0x01
        /*0010*/ 	.byte	0x02, 0x03, 0x00, 0x00, 0x02, 0x06, 0x01, 0x00, 0x04, 0x0b, 0x08, 0x00, 0x09, 0x00, 0x00, 0x00
        /*0020*/ 	.byte	0x00, 0x00, 0x00, 0x00


//--------------------- .nv.info._Z10sharedTilePfPKf --------------------------
	.section	.nv.info._Z10sharedTilePfPKf,"",@"SHT_CUDA_INFO"
	.sectionflags	@""
	.align	4


	//----- nvinfo : EIATTR_CUDA_API_VERSION
	.align		4
        /*0000*/ 	.byte	0x04, 0x37
        /*0002*/ 	.short	(.L_7 - .L_6)
.L_6:
        /*0004*/ 	.word	0x00000082


	//----- nvinfo : EIATTR_KPARAM_INFO
	.align		4
.L_7:
        /*0008*/ 	.byte	0x04, 0x17
        /*000a*/ 	.short	(.L_9 - .L_8)
.L_8:
        /*000c*/ 	.word	0x00000000
        /*0010*/ 	.short	0x0001
        /*0012*/ 	.short	0x0008
        /*0014*/ 	.byte	0x00, 0xf5, 0x21, 0x00


	//----- nvinfo : EIATTR_KPARAM_INFO
	.align		4
.L_9:
        /*0018*/ 	.byte	0x04, 0x17
        /*001a*/ 	.short	(.L_11 - .L_10)
.L_10:
        /*001c*/ 	.word	0x00000000
        /*0020*/ 	.short	0x0000
        /*0022*/ 	.short	0x0000
        /*0024*/ 	.byte	0x00, 0xf5, 0x21, 0x00


	//----- nvinfo : EIATTR_SPARSE_MMA_MASK
	.align		4
.L_11:
        /*0028*/ 	.byte	0x03, 0x50
        /*002a*/ 	.short	0x0000


	//----- nvinfo : EIATTR_MAXREG_COUNT
	.align		4
        /*002c*/ 	.byte	0x03, 0x1b
        /*002e*/ 	.short	0x00ff


	//----- nvinfo : EIATTR_NUM_BARRIERS
	.align		4
        /*0030*/ 	.byte	0x02, 0x4c
        /*0032*/ 	.byte	0x01
	.zero		1


	//----- nvinfo : EIATTR_MERCURY_ISA_VERSION
	.align		4
        /*0034*/ 	.byte	0x03, 0x5f
        /*0036*/ 	.short	0x0101


	//----- nvinfo : EIATTR_VRC_CTA_INIT_COUNT
	.align		4
        /*0038*/ 	.byte	0x02, 0x4a
	.zero		1
	.zero		1


	//----- nvinfo : EIATTR_EXIT_INSTR_OFFSETS
	.align		4
        /*003c*/ 	.byte	0x04, 0x1c
        /*003e*/ 	.short	(.L_13 - .L_12)


	//   ....[0]....
.L_12:
        /*0040*/ 	.word	0x00000030


	//   ....[1]....
        /*0044*/ 	.word	0x00000160


	//----- nvinfo : EIATTR_CBANK_PARAM_SIZE
	.align		4
.L_13:
        /*0048*/ 	.byte	0x03, 0x19
        /*004a*/ 	.short	0x0010


	//----- nvinfo : EIATTR_PARAM_CBANK
	.align		4
        /*004c*/ 	.byte	0x04, 0x0a
        /*004e*/ 	.short	(.L_15 - .L_14)
	.align		4
.L_14:
        /*0050*/ 	.word	index@(.nv.constant0._Z10sharedTilePfPKf)
        /*0054*/ 	.short	0x0380
        /*0056*/ 	.short	0x0010


	//----- nvinfo : EIATTR_SW_WAR
	.align		4
.L_15:
        /*0058*/ 	.byte	0x04, 0x36
        /*005a*/ 	.short	(.L_17 - .L_16)
.L_16:
        /*005c*/ 	.word	0x00000008
.L_17:


//--------------------- .nv.callgraph             --------------------------
	.section	.nv.callgraph,"",@"SHT_CUDA_CALLGRAPH"
	.align	4
	.sectionentsize	8
	.align		4
        /*0000*/ 	.word	0x00000000
	.align		4
        /*0004*/ 	.word	0xffffffff
	.align		4
        /*0008*/ 	.word	0x00000000
	.align		4
        /*000c*/ 	.word	0xfffffffe
	.align		4
        /*0010*/ 	.word	0x00000000
	.align		4
        /*0014*/ 	.word	0xfffffffd
	.align		4
        /*0018*/ 	.word	0x00000000
	.align		4
        /*001c*/ 	.word	0xfffffffc


//--------------------- .text._Z10sharedTilePfPKf --------------------------
	.section	.text._Z10sharedTilePfPKf,"ax",@progbits
	.align	128
        .global         _Z10sharedTilePfPKf
        .type           _Z10sharedTilePfPKf,@function
        .size           _Z10sharedTilePfPKf,(.L_x_1 - _Z10sharedTilePfPKf)
        .other          _Z10sharedTilePfPKf,@"STO_CUDA_ENTRY STV_DEFAULT"
_Z10sharedTilePfPKf:
.text._Z10sharedTilePfPKf:
[----:B------:R-:W-:Y:S01]  /*0000*/  LDC R1, c[0x0][0x37c] ;  /* 0x0000df00ff017b82 */ /* 0x000fe20000000800 */
[----:B------:R-:W0:Y:S02]  /*0010*/  S2R R9, SR_TID.X ;  /* 0x0000000000097919 */ /* 0x000e240000002100 */
[----:B0-----:R-:W-:-:S13]  /*0020*/  ISETP.GT.U32.AND P0, PT, R9, 0x7, PT ;  /* 0x000000070900780c */ /* 0x001fda0003f04070 */
[----:B------:R-:W-:Y:S05]  /*0030*/  @P0 EXIT ;  /* 0x000000000000094d */ /* 0x000fea0003800000 */
[----:B------:R-:W0:Y:S01]  /*0040*/  LDC.64 R2, c[0x0][0x388] ;  /* 0x0000e200ff027b82 */ /* 0x000e220000000a00 */
[----:B------:R-:W1:Y:S01]  /*0050*/  LDCU.64 UR6, c[0x0][0x358] ;  /* 0x00006b00ff0677ac */ /* 0x000e620008000a00 */
[----:B0-----:R-:W-:-:S05]  /*0060*/  IMAD.WIDE.U32 R2, R9, 0x4, R2 ;  /* 0x0000000409027825 */ /* 0x001fca00078e0002 */
[----:B-1----:R0:W2:Y:S01]  /*0070*/  LDG.E R0, desc[UR6][R2.64] ;  /* 0x0000000602007981 */ /* 0x0020a2000c1e1900 */
[----:B------:R-:W1:Y:S01]  /*0080*/  S2UR UR5, SR_CgaCtaId ;  /* 0x00000000000579c3 */ /* 0x000e620000008800 */
[----:B------:R-:W-:-:S07]  /*0090*/  UMOV UR4, 0x400 ;  /* 0x0000040000047882 */ /* 0x000fce0000000000 */
[----:B0-----:R-:W0:Y:S01]  /*00a0*/  LDC.64 R2, c[0x0][0x380] ;  /* 0x0000e000ff027b82 */ /* 0x001e220000000a00 */
[----:B-1----:R-:W-:-:S06]  /*00b0*/  ULEA UR4, UR5, UR4, 0x18 ;  /* 0x0000000405047291 */ /* 0x002fcc000f8ec0ff */
[C---:B------:R-:W-:Y:S01]  /*00c0*/  LEA R5, R9.reuse, UR4, 0x2 ;  /* 0x0000000409057c11 */ /* 0x040fe2000f8e10ff */
[----:B0-----:R-:W-:-:S04]  /*00d0*/  IMAD.WIDE.U32 R2, R9, 0x4, R2 ;  /* 0x0000000409027825 */ /* 0x001fc800078e0002 */
[----:B--2---:R-:W-:Y:S01]  /*00e0*/  STS [R5], R0 ;  /* 0x0000000005007388 */ /* 0x004fe20000000800 */
[----:B------:R-:W-:Y:S06]  /*00f0*/  BAR.SYNC.DEFER_BLOCKING 0x0 ;  /* 0x0000000000007b1d */ /* 0x000fec0000010000 */
[----:B------:R-:W0:Y:S02]  /*0100*/  LDS R4, [R5] ;  /* 0x0000000005047984 */ /* 0x000e240000000800 */
[----:B0-----:R-:W-:-:S05]  /*0110*/  FMUL R4, R4, R4 ;  /* 0x0000000404047220 */ /* 0x001fca0000400000 */
[----:B------:R-:W-:Y:S01]  /*0120*/  STS [R5], R4 ;  /* 0x0000000405007388 */ /* 0x000fe20000000800 */
[----:B------:R-:W-:Y:S06]  /*0130*/  BAR.SYNC.DEFER_BLOCKING 0x0 ;  /* 0x0000000000007b1d */ /* 0x000fec0000010000 */
[----:B------:R-:W0:Y:S04]  /*0140*/  LDS R7, [R5] ;  /* 0x0000000005077984 */ /* 0x000e280000000800 */
[----:B0-----:R-:W-:Y:S01]  /*0150*/  STG.E desc[UR6][R2.64], R7 ;  /* 0x0000000702007986 */ /* 0x001fe2000c101906 */
[----:B------:R-:W-:Y:S05]  /*0160*/  EXIT ;  /* 0x000000000000794d */ /* 0x000fea0003800000 */
.L_x_0:
[----:B------:R-:W-:-:S00]  /*0170*/  BRA `(.L_x_0) ;  /* 0xfffffffc00fc7947 */ /* 0x000fc0000383ffff */
[----:B------:R-:W-:-:S00]  /*0180*/  NOP ;  /* 0x0000000000007918 */ /* 0x000fc00000000000 */
[----:B------:R-:W-:-:S00]  /*0190*/  NOP ;  /* 0x0000000000007918 */ /* 0x000fc00000000000 */
[----:B------:R-:W-:-:S00]  /*01a0*/  NOP ;  /* 0x0000000000007918 */ /* 0x000fc00000000000 */
[----:B------:R-:W-:-:S00]  /*01b0*/  NOP ;  /* 0x0000000000007918 */ /* 0x000fc00000000000 */
[----:B------:R-:W-:-:S00]  /*01c0*/  NOP ;  /* 0x0000000000007918 */ /* 0x000fc00000000000 */
[----:B------:R-:W-:-:S00]  /*01d0*/  NOP ;  /* 0x0000000000007918 */ /* 0x000fc00000000000 */
[----:B------:R-:W-:-:S00]  /*01e0*/  NOP ;  /* 0x0000000000007918 */ /* 0x000fc00000000000 */
[----:B------:R-:W-:-:S00]  /*01f0*/  NOP ;  /* 0x0000000000007918 */ /* 0x000fc00000000000 */
.L_x_1:


//--------------------- .nv.shared._Z10sharedTilePfPKf --------------------------
	.section	.nv.shared._Z10sharedTilePfPKf,"aw",@nobits
	.sectionflags	@""
	.align	4
.nv.shared._Z10sharedTilePfPKf:
	.zero		1056


//--------------------- .nv.shared.reserved.0     --------------------------
	.section	.nv.shared.reserved.0,"aw",@nobits
	.weak		__nv_reservedSMEM_offset_0_alias
	.size		__nv_reservedSMEM_offset_0_alias, 0, 64
	.other		__nv_reservedSMEM_offset_0_alias,@"STO_CUDA_RESERVED_SHARED STV_DEFAULT"
__nv_reservedSMEM_offset_0_alias:
	.zero		0
	.zero		64


//--------------------- .nv.constant0._Z10sharedTilePfPKf --------------------------
	.section	.nv.constant0._Z10sharedTilePfPKf,"a",@progbits
	.sectionflags	@""
	.align	4
.nv.constant0._Z10sharedTilePfPKf:
	.zero		912


//--------------------- SYMBOLS --------------------------

	.type		.nv.reservedSmem.offset0,@object
	.size		.nv.reservedSmem.offset0,0x4
	.type		.nv.reservedSmem.cap,@object
	.size		.nv.reservedSmem.cap,0x4
